	.headerflags	@"EF_CUDA_TEXMODE_UNIFIED EF_CUDA_64BIT_ADDRESS EF_CUDA_ACCELERATORS EF_CUDA_SM90 EF_CUDA_VIRTUAL_SM(EF_CUDA_SM90)"
	.elftype	@"ET_EXEC"


//--------------------- .nv.info                  --------------------------
	.section	.nv.info,"",@"SHT_CUDA_INFO"
	.align	4


	//----- nvinfo : EIATTR_REGCOUNT
	.align		4
        /*0000*/ 	.byte	0x04, 0x2f
        /*0002*/ 	.short	(.L_1 - .L_0)
	.align		4
.L_0:
        /*0004*/ 	.word	index@(triton_poi_fused_convolution_relu_1)
        /*0008*/ 	.word	0x0000000c


	//----- nvinfo : EIATTR_MIN_STACK_SIZE
	.align		4
.L_1:
        /*000c*/ 	.byte	0x04, 0x12
        /*000e*/ 	.short	(.L_3 - .L_2)
	.align		4
.L_2:
        /*0010*/ 	.word	index@(triton_poi_fused_convolution_relu_1)
        /*0014*/ 	.word	0x00000000


	//----- nvinfo : EIATTR_FRAME_SIZE
	.align		4
.L_3:
        /*0018*/ 	.byte	0x04, 0x11
        /*001a*/ 	.short	(.L_5 - .L_4)
	.align		4
.L_4:
        /*001c*/ 	.word	index@(triton_poi_fused_convolution_relu_1)
        /*0020*/ 	.word	0x00000000


	//----- nvinfo : EIATTR_MIN_STACK_SIZE
	.align		4
.L_5:
        /*0024*/ 	.byte	0x04, 0x12
        /*0026*/ 	.short	(.L_7 - .L_6)
	.align		4
.L_6:
        /*0028*/ 	.word	index@(triton_poi_fused_convolution_relu_1)
        /*002c*/ 	.word	0x00000000
.L_7:


//--------------------- .nv.info.triton_poi_fused_convolution_relu_1 --------------------------
	.section	.nv.info.triton_poi_fused_convolution_relu_1,"",@"SHT_CUDA_INFO"
	.sectionflags	@""
	.align	4


	//----- nvinfo : EIATTR_CUDA_API_VERSION
	.align		4
        /*0000*/ 	.byte	0x04, 0x37
        /*0002*/ 	.short	(.L_9 - .L_8)
.L_8:
        /*0004*/ 	.word	0x0000007c


	//----- nvinfo : EIATTR_KPARAM_INFO
	.align		4
.L_9:
        /*0008*/ 	.byte	0x04, 0x17
        /*000a*/ 	.short	(.L_11 - .L_10)
.L_10:
        /*000c*/ 	.word	0x00000000
        /*0010*/ 	.short	0x0002
        /*0012*/ 	.short	0x0010
        /*0014*/ 	.byte	0x00, 0xf0, 0x11, 0x00


	//----- nvinfo : EIATTR_KPARAM_INFO
	.align		4
.L_11:
        /*0018*/ 	.byte	0x04, 0x17
        /*001a*/ 	.short	(.L_13 - .L_12)
.L_12:
        /*001c*/ 	.word	0x00000000
        /*0020*/ 	.short	0x0001
        /*0022*/ 	.short	0x0008
        /*0024*/ 	.byte	0x00, 0xf4, 0x21, 0x00


	//----- nvinfo : EIATTR_KPARAM_INFO
	.align		4
.L_13:
        /*0028*/ 	.byte	0x04, 0x17
        /*002a*/ 	.short	(.L_15 - .L_14)
.L_14:
        /*002c*/ 	.word	0x00000000
        /*0030*/ 	.short	0x0000
        /*0032*/ 	.short	0x0000
        /*0034*/ 	.byte	0x00, 0xf4, 0x21, 0x00


	//----- nvinfo : EIATTR_SPARSE_MMA_MASK
	.align		4
.L_15:
        /*0038*/ 	.byte	0x03, 0x50
        /*003a*/ 	.short	0x0000


	//----- nvinfo : EIATTR_MAXREG_COUNT
	.align		4
        /*003c*/ 	.byte	0x03, 0x1b
        /*003e*/ 	.short	0x00ff


	//----- nvinfo : EIATTR_EXIT_INSTR_OFFSETS
	.align		4
        /*0040*/ 	.byte	0x04, 0x1c
        /*0042*/ 	.short	(.L_17 - .L_16)


	//   ....[0]....
.L_16:
        /*0044*/ 	.word	0x00000190


	//----- nvinfo : EIATTR_REQNTID
	.align		4
.L_17:
        /*0048*/ 	.byte	0x04, 0x10
        /*004a*/ 	.short	(.L_19 - .L_18)
.L_18:
        /*004c*/ 	.word	0x00000080
        /*0050*/ 	.word	0x00000001
        /*0054*/ 	.word	0x00000001


	//----- nvinfo : EIATTR_CBANK_PARAM_SIZE
	.align		4
.L_19:
        /*0058*/ 	.byte	0x03, 0x19
        /*005a*/ 	.short	0x0014


	//----- nvinfo : EIATTR_PARAM_CBANK
	.align		4
        /*005c*/ 	.byte	0x04, 0x0a
        /*005e*/ 	.short	(.L_21 - .L_20)
	.align		4
.L_20:
        /*0060*/ 	.word	index@(.nv.constant0.triton_poi_fused_convolution_relu_1)
        /*0064*/ 	.short	0x0210
        /*0066*/ 	.short	0x0014


	//----- nvinfo : EIATTR_SW_WAR
	.align		4
.L_21:
        /*0068*/ 	.byte	0x04, 0x36
        /*006a*/ 	.short	(.L_23 - .L_22)
.L_22:
        /*006c*/ 	.word	0x00000008
.L_23:


//--------------------- .nv.callgraph             --------------------------
	.section	.nv.callgraph,"",@"SHT_CUDA_CALLGRAPH"
	.align	4
	.sectionentsize	8
	.align		4
        /*0000*/ 	.word	0x00000000
	.align		4
        /*0004*/ 	.word	0xffffffff
	.align		4
        /*0008*/ 	.word	0x00000000
	.align		4
        /*000c*/ 	.word	0xfffffffe
	.align		4
        /*0010*/ 	.word	0x00000000
	.align		4
        /*0014*/ 	.word	0xfffffffd
	.align		4
        /*0018*/ 	.word	0x00000000
	.align		4
        /*001c*/ 	.word	0xfffffffc


//--------------------- .text.triton_poi_fused_convolution_relu_1 --------------------------
	.section	.text.triton_poi_fused_convolution_relu_1,"ax",@progbits
	.align	128
        .global         triton_poi_fused_convolution_relu_1
        .type           triton_poi_fused_convolution_relu_1,@function
        .size           triton_poi_fused_convolution_relu_1,(.L_x_1 - triton_poi_fused_convolution_relu_1)
        .other          triton_poi_fused_convolution_relu_1,@"STO_CUDA_ENTRY STV_DEFAULT"
triton_poi_fused_convolution_relu_1:
.text.triton_poi_fused_convolution_relu_1:
[----:B------:R-:W-:Y:S01]  /*0000*/  LDC R1, c[0x0][0x28] ;  /* 0x00000a00ff017b82 */ /* 0x000fe20000000800 */
[----:B------:R-:W1:Y:S07]  /*0010*/  S2R R0, SR_TID.X ;  /* 0x0000000000007919 */ /* 0x000e6e0000002100 */
[----:B------:R-:W2:Y:S01]  /*0020*/  LDC.64 R4, c[0x0][0x218] ;  /* 0x00008600ff047b82 */ /* 0x000ea20000000a00 */
[----:B------:R-:W-:Y:S01]  /*0030*/  ULDC.64 UR4, c[0x0][0x208] ;  /* 0x0000820000047ab9 */ /* 0x000fe20000000a00 */
[----:B------:R-:W3:Y:S06]  /*0040*/  S2R R7, SR_CTAID.X ;  /* 0x0000000000077919 */ /* 0x000eec0000002500 */
[----:B------:R-:W4:Y:S01]  /*0050*/  LDC.64 R2, c[0x0][0x210] ;  /* 0x00008400ff027b82 */ /* 0x000f220000000a00 */
[----:B-1----:R-:W-:Y:S01]  /*0060*/  IMAD.SHL.U32 R0, R0, 0x2, RZ ;  /* 0x0000000200007824 */ /* 0x002fe200078e00ff */
[----:B---3--:R-:W-:-:S04]  /*0070*/  SHF.R.S32.HI R6, RZ, 0x17, R7 ;  /* 0x00000017ff067819 */ /* 0x008fc80000011407 */
[----:B------:R-:W-:-:S05]  /*0080*/  LOP3.LUT R0, R0, 0xfe, RZ, 0xc0, !PT ;  /* 0x000000fe00007812 */ /* 0x000fca00078ec0ff */
[----:B------:R-:W-:Y:S01]  /*0090*/  IMAD R7, R7, 0x100, R0 ;  /* 0x0000010007077824 */ /* 0x000fe200078e0200 */
[----:B------:R-:W-:-:S03]  /*00a0*/  SGXT R0, R6, 0x1 ;  /* 0x000000010600781a */ /* 0x000fc60000000200 */
[----:B----4-:R-:W-:Y:S01]  /*00b0*/  IMAD.WIDE R2, R7, 0x4, R2 ;  /* 0x0000000407027825 */ /* 0x010fe200078e0202 */
[----:B------:R-:W-:-:S04]  /*00c0*/  LEA.HI R0, R0, R7, RZ, 0x7 ;  /* 0x0000000700007211 */ /* 0x000fc800078f38ff */
[----:B------:R-:W-:-:S05]  /*00d0*/  LOP3.LUT R0, R0, 0xffffff80, RZ, 0xc0, !PT ;  /* 0xffffff8000007812 */ /* 0x000fca00078ec0ff */
[----:B------:R-:W-:Y:S02]  /*00e0*/  IMAD.IADD R9, R7, 0x1, -R0 ;  /* 0x0000000107097824 */ /* 0x000fe400078e0a00 */
[----:B------:R-:W3:Y:S02]  /*00f0*/  LDG.E.64 R6, desc[UR4][R2.64] ;  /* 0x0000000402067981 */ /* 0x000ee4000c1e1b00 */
[----:B--2---:R-:W-:-:S06]  /*0100*/  IMAD.WIDE R4, R9, 0x4, R4 ;  /* 0x0000000409047825 */ /* 0x004fcc00078e0204 */
[----:B------:R-:W3:Y:S02]  /*0110*/  LDG.E.EL.64 R4, desc[UR4][R4.64] ;  /* 0x0000000404047981 */ /* 0x000ee4000c2e1b00 */
[C---:B---3--:R-:W-:Y:S01]  /*0120*/  FSETP.GEU.AND P0, PT, R6.reuse, -R4, PT ;  /* 0x800000040600720b */ /* 0x048fe20003f0e000 */
[----:B------:R-:W-:Y:S01]  /*0130*/  FADD R6, R6, R4 ;  /* 0x0000000406067221 */ /* 0x000fe20000000000 */
[C---:B------:R-:W-:Y:S01]  /*0140*/  FADD R0, R7.reuse, R5 ;  /* 0x0000000507007221 */ /* 0x040fe20000000000 */
[----:B------:R-:W-:-:S03]  /*0150*/  FSETP.GEU.AND P1, PT, R7, -R5, PT ;  /* 0x800000050700720b */ /* 0x000fc60003f2e000 */
[----:B------:R-:W-:Y:S02]  /*0160*/  FSEL R6, R6, RZ, P0 ;  /* 0x000000ff06067208 */ /* 0x000fe40000000000 */
[----:B------:R-:W-:-:S05]  /*0170*/  FSEL R7, R0, RZ, P1 ;  /* 0x000000ff00077208 */ /* 0x000fca0000800000 */
[----:B------:R-:W-:Y:S01]  /*0180*/  STG.E.64 desc[UR4][R2.64], R6 ;  /* 0x0000000602007986 */ /* 0x000fe2000c101b04 */
[----:B------:R-:W-:Y:S05]  /*0190*/  EXIT ;  /* 0x000000000000794d */ /* 0x000fea0003800000 */
.L_x_0:
[----:B------:R-:W-:-:S00]  /*01a0*/  BRA `(.L_x_0) ;  /* 0xfffffffc00fc7947 */ /* 0x000fc0000383ffff */
[----:B------:R-:W-:-:S00]  /*01b0*/  NOP ;  /* 0x0000000000007918 */ /* 0x000fc00000000000 */
        /* <DEDUP_REMOVED lines=12> */
.L_x_1:


//--------------------- .nv.constant0.triton_poi_fused_convolution_relu_1 --------------------------
	.section	.nv.constant0.triton_poi_fused_convolution_relu_1,"a",@progbits
	.sectionflags	@""
	.align	4
.nv.constant0.triton_poi_fused_convolution_relu_1:
	.zero		548
